//
// Generated by NVIDIA NVVM Compiler
//
// Compiler Build ID: CL-36424714
// Cuda compilation tools, release 13.0, V13.0.88
// Based on NVVM 20.0.0
//

.version 9.0
.target sm_100
.address_size 64

	// .globl	_ZN3cub18CUB_300001_SM_10006detail11EmptyKernelIvEEvv
.global .align 1 .b8 _ZN30_INTERNAL_0113f85d_4_k_cu_main4cuda3std3__45__cpo5beginE[1];
.global .align 1 .b8 _ZN30_INTERNAL_0113f85d_4_k_cu_main4cuda3std3__45__cpo3endE[1];
.global .align 1 .b8 _ZN30_INTERNAL_0113f85d_4_k_cu_main4cuda3std3__45__cpo6cbeginE[1];
.global .align 1 .b8 _ZN30_INTERNAL_0113f85d_4_k_cu_main4cuda3std3__45__cpo4cendE[1];
.global .align 1 .b8 _ZN30_INTERNAL_0113f85d_4_k_cu_main4cuda3std3__45__cpo6rbeginE[1];
.global .align 1 .b8 _ZN30_INTERNAL_0113f85d_4_k_cu_main4cuda3std3__45__cpo4rendE[1];
.global .align 1 .b8 _ZN30_INTERNAL_0113f85d_4_k_cu_main4cuda3std3__45__cpo7crbeginE[1];
.global .align 1 .b8 _ZN30_INTERNAL_0113f85d_4_k_cu_main4cuda3std3__45__cpo5crendE[1];
.global .align 1 .b8 _ZN30_INTERNAL_0113f85d_4_k_cu_main4cuda3std3__432_GLOBAL__N__0113f85d_4_k_cu_main6ignoreE[1];
.global .align 1 .b8 _ZN30_INTERNAL_0113f85d_4_k_cu_main4cuda3std3__419piecewise_constructE[1];
.global .align 1 .b8 _ZN30_INTERNAL_0113f85d_4_k_cu_main4cuda3std3__48in_placeE[1];
.global .align 1 .b8 _ZN30_INTERNAL_0113f85d_4_k_cu_main4cuda3std3__420unreachable_sentinelE[1];
.global .align 1 .b8 _ZN30_INTERNAL_0113f85d_4_k_cu_main4cuda3std3__47nulloptE[1];
.global .align 1 .b8 _ZN30_INTERNAL_0113f85d_4_k_cu_main4cuda3std3__48unexpectE[1];
.global .align 1 .b8 _ZN30_INTERNAL_0113f85d_4_k_cu_main4cuda3std6ranges3__45__cpo4swapE[1];
.global .align 1 .b8 _ZN30_INTERNAL_0113f85d_4_k_cu_main4cuda3std6ranges3__45__cpo9iter_moveE[1];
.global .align 1 .b8 _ZN30_INTERNAL_0113f85d_4_k_cu_main4cuda3std6ranges3__45__cpo5beginE[1];
.global .align 1 .b8 _ZN30_INTERNAL_0113f85d_4_k_cu_main4cuda3std6ranges3__45__cpo3endE[1];
.global .align 1 .b8 _ZN30_INTERNAL_0113f85d_4_k_cu_main4cuda3std6ranges3__45__cpo6cbeginE[1];
.global .align 1 .b8 _ZN30_INTERNAL_0113f85d_4_k_cu_main4cuda3std6ranges3__45__cpo4cendE[1];
.global .align 1 .b8 _ZN30_INTERNAL_0113f85d_4_k_cu_main4cuda3std6ranges3__45__cpo7advanceE[1];
.global .align 1 .b8 _ZN30_INTERNAL_0113f85d_4_k_cu_main4cuda3std6ranges3__45__cpo9iter_swapE[1];
.global .align 1 .b8 _ZN30_INTERNAL_0113f85d_4_k_cu_main4cuda3std6ranges3__45__cpo4nextE[1];
.global .align 1 .b8 _ZN30_INTERNAL_0113f85d_4_k_cu_main4cuda3std6ranges3__45__cpo4prevE[1];
.global .align 1 .b8 _ZN30_INTERNAL_0113f85d_4_k_cu_main4cuda3std6ranges3__45__cpo4dataE[1];
.global .align 1 .b8 _ZN30_INTERNAL_0113f85d_4_k_cu_main4cuda3std6ranges3__45__cpo5cdataE[1];
.global .align 1 .b8 _ZN30_INTERNAL_0113f85d_4_k_cu_main4cuda3std6ranges3__45__cpo4sizeE[1];
.global .align 1 .b8 _ZN30_INTERNAL_0113f85d_4_k_cu_main4cuda3std6ranges3__45__cpo5ssizeE[1];
.global .align 1 .b8 _ZN30_INTERNAL_0113f85d_4_k_cu_main4cuda3std6ranges3__45__cpo8distanceE[1];
.global .align 1 .b8 _ZN30_INTERNAL_0113f85d_4_k_cu_main6thrust24THRUST_300001_SM_1000_NS8cuda_cub3parE[1];
.global .align 1 .b8 _ZN30_INTERNAL_0113f85d_4_k_cu_main6thrust24THRUST_300001_SM_1000_NS8cuda_cub10par_nosyncE[1];
.global .align 1 .b8 _ZN30_INTERNAL_0113f85d_4_k_cu_main6thrust24THRUST_300001_SM_1000_NS6system6detail10sequential3seqE[1];
.global .align 1 .b8 _ZN30_INTERNAL_0113f85d_4_k_cu_main6thrust24THRUST_300001_SM_1000_NS12placeholders2_1E[1];
.global .align 1 .b8 _ZN30_INTERNAL_0113f85d_4_k_cu_main6thrust24THRUST_300001_SM_1000_NS12placeholders2_2E[1];
.global .align 1 .b8 _ZN30_INTERNAL_0113f85d_4_k_cu_main6thrust24THRUST_300001_SM_1000_NS12placeholders2_3E[1];
.global .align 1 .b8 _ZN30_INTERNAL_0113f85d_4_k_cu_main6thrust24THRUST_300001_SM_1000_NS12placeholders2_4E[1];
.global .align 1 .b8 _ZN30_INTERNAL_0113f85d_4_k_cu_main6thrust24THRUST_300001_SM_1000_NS12placeholders2_5E[1];
.global .align 1 .b8 _ZN30_INTERNAL_0113f85d_4_k_cu_main6thrust24THRUST_300001_SM_1000_NS12placeholders2_6E[1];
.global .align 1 .b8 _ZN30_INTERNAL_0113f85d_4_k_cu_main6thrust24THRUST_300001_SM_1000_NS12placeholders2_7E[1];
.global .align 1 .b8 _ZN30_INTERNAL_0113f85d_4_k_cu_main6thrust24THRUST_300001_SM_1000_NS12placeholders2_8E[1];
.global .align 1 .b8 _ZN30_INTERNAL_0113f85d_4_k_cu_main6thrust24THRUST_300001_SM_1000_NS12placeholders2_9E[1];
.global .align 1 .b8 _ZN30_INTERNAL_0113f85d_4_k_cu_main6thrust24THRUST_300001_SM_1000_NS12placeholders3_10E[1];
.global .align 1 .b8 _ZN30_INTERNAL_0113f85d_4_k_cu_main6thrust24THRUST_300001_SM_1000_NS3seqE[1];

.visible .entry _ZN3cub18CUB_300001_SM_10006detail11EmptyKernelIvEEvv()
{


	ret;

}
	// .globl	_ZN3cub18CUB_300001_SM_10006detail8for_each13static_kernelINS2_12policy_hub_t12policy_500_tEmN6thrust24THRUST_300001_SM_1000_NS8cuda_cub20__uninitialized_fill7functorINS7_10device_ptrIiEEiEEEEvT0_T1_
.visible .entry _ZN3cub18CUB_300001_SM_10006detail8for_each13static_kernelINS2_12policy_hub_t12policy_500_tEmN6thrust24THRUST_300001_SM_1000_NS8cuda_cub20__uninitialized_fill7functorINS7_10device_ptrIiEEiEEEEvT0_T1_(
	.param .u64 _ZN3cub18CUB_300001_SM_10006detail8for_each13static_kernelINS2_12policy_hub_t12policy_500_tEmN6thrust24THRUST_300001_SM_1000_NS8cuda_cub20__uninitialized_fill7functorINS7_10device_ptrIiEEiEEEEvT0_T1__param_0,
	.param .align 8 .b8 _ZN3cub18CUB_300001_SM_10006detail8for_each13static_kernelINS2_12policy_hub_t12policy_500_tEmN6thrust24THRUST_300001_SM_1000_NS8cuda_cub20__uninitialized_fill7functorINS7_10device_ptrIiEEiEEEEvT0_T1__param_1[16]
)
.maxntid 256
{
	.reg .pred 	%p<4>;
	.reg .b16 	%rs<5>;
	.reg .b32 	%r<12>;
	.reg .b64 	%rd<16>;

	ld.param.u32 	%r3, [_ZN3cub18CUB_300001_SM_10006detail8for_each13static_kernelINS2_12policy_hub_t12policy_500_tEmN6thrust24THRUST_300001_SM_1000_NS8cuda_cub20__uninitialized_fill7functorINS7_10device_ptrIiEEiEEEEvT0_T1__param_1+8];
	ld.param.u64 	%rd4, [_ZN3cub18CUB_300001_SM_10006detail8for_each13static_kernelINS2_12policy_hub_t12policy_500_tEmN6thrust24THRUST_300001_SM_1000_NS8cuda_cub20__uninitialized_fill7functorINS7_10device_ptrIiEEiEEEEvT0_T1__param_1];
	ld.param.u64 	%rd5, [_ZN3cub18CUB_300001_SM_10006detail8for_each13static_kernelINS2_12policy_hub_t12policy_500_tEmN6thrust24THRUST_300001_SM_1000_NS8cuda_cub20__uninitialized_fill7functorINS7_10device_ptrIiEEiEEEEvT0_T1__param_0];
	mov.u32 	%r9, %ctaid.x;
	mul.wide.u32 	%rd1, %r9, 512;
	sub.s64 	%rd2, %rd5, %rd1;
	setp.lt.u64 	%p1, %rd2, 512;
	@%p1 bra 	$L__BB1_2;
	mov.u32 	%r11, %tid.x;
	cvta.to.global.u64 	%rd11, %rd4;
	cvt.u64.u32 	%rd12, %r11;
	add.s64 	%rd13, %rd1, %rd12;
	shl.b64 	%rd14, %rd13, 2;
	add.s64 	%rd15, %rd11, %rd14;
	st.global.u32 	[%rd15], %r3;
	st.global.u32 	[%rd15+1024], %r3;
	bra.uni 	$L__BB1_6;
$L__BB1_2:
	cvta.to.global.u64 	%rd6, %rd4;
	mov.u32 	%r2, %tid.x;
	cvt.u64.u32 	%rd7, %r2;
	setp.le.u64 	%p2, %rd2, %rd7;
	add.s64 	%rd8, %rd1, %rd7;
	shl.b64 	%rd9, %rd8, 2;
	add.s64 	%rd3, %rd6, %rd9;
	@%p2 bra 	$L__BB1_4;
	st.global.u32 	[%rd3], %r3;
$L__BB1_4:
	add.s32 	%r10, %r2, 256;
	cvt.u64.u32 	%rd10, %r10;
	setp.le.u64 	%p3, %rd2, %rd10;
	@%p3 bra 	$L__BB1_6;
	st.global.u32 	[%rd3+1024], %r3;
$L__BB1_6:
	ret;

}


// ===== COMPILED SASS (sm_100) =====

	.target	sm_100

	.elftype	@"ET_EXEC"


//--------------------- .note.nv.tkinfo           --------------------------
	.section	.note.nv.tkinfo,"",@"SHT_NOTE"
	.sectionflags	@"SHF_NOTE_NV_TKINFO"
	.tkinfo
        /*0018*/ 	.word	0x00000002
        /*0030*/ 	.string	""
        /*0030*/ 	.string	"ptxas"
        /*0030*/ 	.string	"Cuda compilation tools, release 13.0, V13.0.88"
        /*0030*/ 	.string	"Build cuda_13.0.r13.0/compiler.36424714_0"
        /*0030*/ 	.string	"-arch sm_100 -m 64 "



//--------------------- .note.nv.cuinfo           --------------------------
	.section	.note.nv.cuinfo,"",@"SHT_NOTE"
	.sectionflags	@"SHF_NOTE_NV_CUINFO"
        /*0018*/ 	.short	0x0002
        /*001a*/ 	.short	0x0064
        /*001c*/ 	.short	0x0082
	.zero		2


//--------------------- .nv.info                  --------------------------
	.section	.nv.info,"",@"SHT_CUDA_INFO"
	.align	4


	//----- nvinfo : EIATTR_REGCOUNT
	.align		4
        /*0000*/ 	.byte	0x04, 0x2f
        /*0002*/ 	.short	(.L_44 - .L_43)
	.align		4
.L_43:
        /*0004*/ 	.word	index@(_ZN3cub18CUB_300001_SM_10006detail11EmptyKernelIvEEvv)
        /*0008*/ 	.word	0x00000004


	//----- nvinfo : EIATTR_FRAME_SIZE
	.align		4
.L_44:
        /*000c*/ 	.byte	0x04, 0x11
        /*000e*/ 	.short	(.L_46 - .L_45)
	.align		4
.L_45:
        /*0010*/ 	.word	index@(_ZN3cub18CUB_300001_SM_10006detail11EmptyKernelIvEEvv)
        /*0014*/ 	.word	0x00000000


	//----- nvinfo : EIATTR_REGCOUNT
	.align		4
.L_46:
        /*0018*/ 	.byte	0x04, 0x2f
        /*001a*/ 	.short	(.L_48 - .L_47)
	.align		4
.L_47:
        /*001c*/ 	.word	index@(_ZN3cub18CUB_300001_SM_10006detail8for_each13static_kernelINS2_12policy_hub_t12policy_500_tEmN6thrust24THRUST_300001_SM_1000_NS8cuda_cub20__uninitialized_fill7functorINS7_10device_ptrIiEEiEEEEvT0_T1_)
        /*0020*/ 	.word	0x00000008


	//----- nvinfo : EIATTR_FRAME_SIZE
	.align		4
.L_48:
        /*0024*/ 	.byte	0x04, 0x11
        /*0026*/ 	.short	(.L_50 - .L_49)
	.align		4
.L_49:
        /*0028*/ 	.word	index@(_ZN3cub18CUB_300001_SM_10006detail8for_each13static_kernelINS2_12policy_hub_t12policy_500_tEmN6thrust24THRUST_300001_SM_1000_NS8cuda_cub20__uninitialized_fill7functorINS7_10device_ptrIiEEiEEEEvT0_T1_)
        /*002c*/ 	.word	0x00000000


	//----- nvinfo : EIATTR_MIN_STACK_SIZE
	.align		4
.L_50:
        /*0030*/ 	.byte	0x04, 0x12
        /*0032*/ 	.short	(.L_52 - .L_51)
	.align		4
.L_51:
        /*0034*/ 	.word	index@(_ZN3cub18CUB_300001_SM_10006detail8for_each13static_kernelINS2_12policy_hub_t12policy_500_tEmN6thrust24THRUST_300001_SM_1000_NS8cuda_cub20__uninitialized_fill7functorINS7_10device_ptrIiEEiEEEEvT0_T1_)
        /*0038*/ 	.word	0x00000000


	//----- nvinfo : EIATTR_MIN_STACK_SIZE
	.align		4
.L_52:
        /*003c*/ 	.byte	0x04, 0x12
        /*003e*/ 	.short	(.L_54 - .L_53)
	.align		4
.L_53:
        /*0040*/ 	.word	index@(_ZN3cub18CUB_300001_SM_10006detail11EmptyKernelIvEEvv)
        /*0044*/ 	.word	0x00000000
.L_54:


//--------------------- .nv.compat                --------------------------
	.section	.nv.compat,"",@"SHT_CUDA_COMPAT_INFO"
	.align	4
        /*0000*/ 	.byte	0x02, 0x09, 0x00, 0x00, 0x02, 0x02, 0x01, 0x00, 0x02, 0x05, 0x05, 0x00, 0x03, 0x07, 0x01, 0x01
        /*0010*/ 	.byte	0x02, 0x03, 0x00, 0x00, 0x02, 0x06, 0x01, 0x00, 0x04, 0x0b, 0x08, 0x00, 0x09, 0x00, 0x00, 0x00
        /*0020*/ 	.byte	0x00, 0x00, 0x00, 0x00


//--------------------- .nv.info._ZN3cub18CUB_300001_SM_10006detail8for_each13static_kernelINS2_12policy_hub_t12policy_500_tEmN6thrust24THRUST_300001_SM_1000_NS8cuda_cub20__uninitialized_fill7functorINS7_10device_ptrIiEEiEEEEvT0_T1_ --------------------------
	.section	.nv.info._ZN3cub18CUB_300001_SM_10006detail8for_each13static_kernelINS2_12policy_hub_t12policy_500_tEmN6thrust24THRUST_300001_SM_1000_NS8cuda_cub20__uninitialized_fill7functorINS7_10device_ptrIiEEiEEEEvT0_T1_,"",@"SHT_CUDA_INFO"
	.sectionflags	@""
	.align	4


	//----- nvinfo : EIATTR_CUDA_API_VERSION
	.align		4
        /*0000*/ 	.byte	0x04, 0x37
        /*0002*/ 	.short	(.L_56 - .L_55)
.L_55:
        /*0004*/ 	.word	0x00000082


	//----- nvinfo : EIATTR_KPARAM_INFO
	.align		4
.L_56:
        /*0008*/ 	.byte	0x04, 0x17
        /*000a*/ 	.short	(.L_58 - .L_57)
.L_57:
        /*000c*/ 	.word	0x00000000
        /*0010*/ 	.short	0x0001
        /*0012*/ 	.short	0x0008
        /*0014*/ 	.byte	0x00, 0xf0, 0x41, 0x00


	//----- nvinfo : EIATTR_KPARAM_INFO
	.align		4
.L_58:
        /*0018*/ 	.byte	0x04, 0x17
        /*001a*/ 	.short	(.L_60 - .L_59)
.L_59:
        /*001c*/ 	.word	0x00000000
        /*0020*/ 	.short	0x0000
        /*0022*/ 	.short	0x0000
        /*0024*/ 	.byte	0x00, 0xf0, 0x21, 0x00


	//----- nvinfo : EIATTR_SPARSE_MMA_MASK
	.align		4
.L_60:
        /*0028*/ 	.byte	0x03, 0x50
        /*002a*/ 	.short	0x0000


	//----- nvinfo : EIATTR_MAXREG_COUNT
	.align		4
        /*002c*/ 	.byte	0x03, 0x1b
        /*002e*/ 	.short	0x00ff


	//----- nvinfo : EIATTR_MERCURY_ISA_VERSION
	.align		4
        /*0030*/ 	.byte	0x03, 0x5f
        /*0032*/ 	.short	0x0101


	//----- nvinfo : EIATTR_VRC_CTA_INIT_COUNT
	.align		4
        /*0034*/ 	.byte	0x02, 0x4a
	.zero		1
	.zero		1


	//----- nvinfo : EIATTR_EXIT_INSTR_OFFSETS
	.align		4
        /*0038*/ 	.byte	0x04, 0x1c
        /*003a*/ 	.short	(.L_62 - .L_61)


	//   ....[0]....
.L_61:
        /*003c*/ 	.word	0x00000130


	//   ....[1]....
        /*0040*/ 	.word	0x00000230


	//   ....[2]....
        /*0044*/ 	.word	0x00000260


	//----- nvinfo : EIATTR_MAX_THREADS
	.align		4
.L_62:
        /*0048*/ 	.byte	0x04, 0x05
        /*004a*/ 	.short	(.L_64 - .L_63)
.L_63:
        /*004c*/ 	.word	0x00000100
        /*0050*/ 	.word	0x00000001
        /*0054*/ 	.word	0x00000001


	//----- nvinfo : EIATTR_CBANK_PARAM_SIZE
	.align		4
.L_64:
        /*0058*/ 	.byte	0x03, 0x19
        /*005a*/ 	.short	0x0018


	//----- nvinfo : EIATTR_PARAM_CBANK
	.align		4
        /*005c*/ 	.byte	0x04, 0x0a
        /*005e*/ 	.short	(.L_66 - .L_65)
	.align		4
.L_65:
        /*0060*/ 	.word	index@(.nv.constant0._ZN3cub18CUB_300001_SM_10006detail8for_each13static_kernelINS2_12policy_hub_t12policy_500_tEmN6thrust24THRUST_300001_SM_1000_NS8cuda_cub20__uninitialized_fill7functorINS7_10device_ptrIiEEiEEEEvT0_T1_)
        /*0064*/ 	.short	0x0380
        /*0066*/ 	.short	0x0018


	//----- nvinfo : EIATTR_SW_WAR
	.align		4
.L_66:
        /*0068*/ 	.byte	0x04, 0x36
        /*006a*/ 	.short	(.L_68 - .L_67)
.L_67:
        /*006c*/ 	.word	0x00000008
.L_68:


//--------------------- .nv.info._ZN3cub18CUB_300001_SM_10006detail11EmptyKernelIvEEvv --------------------------
	.section	.nv.info._ZN3cub18CUB_300001_SM_10006detail11EmptyKernelIvEEvv,"",@"SHT_CUDA_INFO"
	.sectionflags	@""
	.align	4


	//----- nvinfo : EIATTR_CUDA_API_VERSION
	.align		4
        /*0000*/ 	.byte	0x04, 0x37
        /*0002*/ 	.short	(.L_70 - .L_69)
.L_69:
        /*0004*/ 	.word	0x00000082


	//----- nvinfo : EIATTR_SPARSE_MMA_MASK
	.align		4
.L_70:
        /*0008*/ 	.byte	0x03, 0x50
        /*000a*/ 	.short	0x0000


	//----- nvinfo : EIATTR_MAXREG_COUNT
	.align		4
        /*000c*/ 	.byte	0x03, 0x1b
        /*000e*/ 	.short	0x00ff


	//----- nvinfo : EIATTR_MERCURY_ISA_VERSION
	.align		4
        /*0010*/ 	.byte	0x03, 0x5f
        /*0012*/ 	.short	0x0101


	//----- nvinfo : EIATTR_VRC_CTA_INIT_COUNT
	.align		4
        /*0014*/ 	.byte	0x02, 0x4a
	.zero		1
	.zero		1


	//----- nvinfo : EIATTR_EXIT_INSTR_OFFSETS
	.align		4
        /*0018*/ 	.byte	0x04, 0x1c
        /*001a*/ 	.short	(.L_72 - .L_71)


	//   ....[0]....
.L_71:
        /*001c*/ 	.word	0x00000010


	//----- nvinfo : EIATTR_SW_WAR
	.align		4
.L_72:
        /*0020*/ 	.byte	0x04, 0x36
        /*0022*/ 	.short	(.L_74 - .L_73)
.L_73:
        /*0024*/ 	.word	0x00000008
.L_74:


//--------------------- .nv.callgraph             --------------------------
	.section	.nv.callgraph,"",@"SHT_CUDA_CALLGRAPH"
	.align	4
	.sectionentsize	8
	.align		4
        /*0000*/ 	.word	0x00000000
	.align		4
        /*0004*/ 	.word	0xffffffff
	.align		4
        /*0008*/ 	.word	0x00000000
	.align		4
        /*000c*/ 	.word	0xfffffffe
	.align		4
        /*0010*/ 	.word	0x00000000
	.align		4
        /*0014*/ 	.word	0xfffffffd
	.align		4
        /*0018*/ 	.word	0x00000000
	.align		4
        /*001c*/ 	.word	0xfffffffc


//--------------------- .nv.constant4             --------------------------
	.section	.nv.constant4,"a",@progbits
	.align	8
	.align		8
.nv.constant4:
        /*0000*/ 	.dword	_ZN30_INTERNAL_0113f85d_4_k_cu_main4cuda3std3__45__cpo5beginE
	.align		8
        /*0008*/ 	.dword	_ZN30_INTERNAL_0113f85d_4_k_cu_main4cuda3std3__45__cpo3endE
	.align		8
        /*0010*/ 	.dword	_ZN30_INTERNAL_0113f85d_4_k_cu_main4cuda3std3__45__cpo6cbeginE
	.align		8
        /*0018*/ 	.dword	_ZN30_INTERNAL_0113f85d_4_k_cu_main4cuda3std3__45__cpo4cendE
	.align		8
        /*0020*/ 	.dword	_ZN30_INTERNAL_0113f85d_4_k_cu_main4cuda3std3__45__cpo6rbeginE
	.align		8
        /*0028*/ 	.dword	_ZN30_INTERNAL_0113f85d_4_k_cu_main4cuda3std3__45__cpo4rendE
	.align		8
        /*0030*/ 	.dword	_ZN30_INTERNAL_0113f85d_4_k_cu_main4cuda3std3__45__cpo7crbeginE
	.align		8
        /*0038*/ 	.dword	_ZN30_INTERNAL_0113f85d_4_k_cu_main4cuda3std3__45__cpo5crendE
	.align		8
        /*0040*/ 	.dword	_ZN30_INTERNAL_0113f85d_4_k_cu_main4cuda3std3__432_GLOBAL__N__0113f85d_4_k_cu_main6ignoreE
	.align		8
        /*0048*/ 	.dword	_ZN30_INTERNAL_0113f85d_4_k_cu_main4cuda3std3__419piecewise_constructE
	.align		8
        /*0050*/ 	.dword	_ZN30_INTERNAL_0113f85d_4_k_cu_main4cuda3std3__48in_placeE
	.align		8
        /*0058*/ 	.dword	_ZN30_INTERNAL_0113f85d_4_k_cu_main4cuda3std3__420unreachable_sentinelE
	.align		8
        /*0060*/ 	.dword	_ZN30_INTERNAL_0113f85d_4_k_cu_main4cuda3std3__47nulloptE
	.align		8
        /*0068*/ 	.dword	_ZN30_INTERNAL_0113f85d_4_k_cu_main4cuda3std3__48unexpectE
	.align		8
        /*0070*/ 	.dword	_ZN30_INTERNAL_0113f85d_4_k_cu_main4cuda3std6ranges3__45__cpo4swapE
	.align		8
        /*0078*/ 	.dword	_ZN30_INTERNAL_0113f85d_4_k_cu_main4cuda3std6ranges3__45__cpo9iter_moveE
	.align		8
        /*0080*/ 	.dword	_ZN30_INTERNAL_0113f85d_4_k_cu_main4cuda3std6ranges3__45__cpo5beginE
	.align		8
        /*0088*/ 	.dword	_ZN30_INTERNAL_0113f85d_4_k_cu_main4cuda3std6ranges3__45__cpo3endE
	.align		8
        /*0090*/ 	.dword	_ZN30_INTERNAL_0113f85d_4_k_cu_main4cuda3std6ranges3__45__cpo6cbeginE
	.align		8
        /*0098*/ 	.dword	_ZN30_INTERNAL_0113f85d_4_k_cu_main4cuda3std6ranges3__45__cpo4cendE
	.align		8
        /*00a0*/ 	.dword	_ZN30_INTERNAL_0113f85d_4_k_cu_main4cuda3std6ranges3__45__cpo7advanceE
	.align		8
        /*00a8*/ 	.dword	_ZN30_INTERNAL_0113f85d_4_k_cu_main4cuda3std6ranges3__45__cpo9iter_swapE
	.align		8
        /*00b0*/ 	.dword	_ZN30_INTERNAL_0113f85d_4_k_cu_main4cuda3std6ranges3__45__cpo4nextE
	.align		8
        /*00b8*/ 	.dword	_ZN30_INTERNAL_0113f85d_4_k_cu_main4cuda3std6ranges3__45__cpo4prevE
	.align		8
        /*00c0*/ 	.dword	_ZN30_INTERNAL_0113f85d_4_k_cu_main4cuda3std6ranges3__45__cpo4dataE
	.align		8
        /*00c8*/ 	.dword	_ZN30_INTERNAL_0113f85d_4_k_cu_main4cuda3std6ranges3__45__cpo5cdataE
	.align		8
        /*00d0*/ 	.dword	_ZN30_INTERNAL_0113f85d_4_k_cu_main4cuda3std6ranges3__45__cpo4sizeE
	.align		8
        /*00d8*/ 	.dword	_ZN30_INTERNAL_0113f85d_4_k_cu_main4cuda3std6ranges3__45__cpo5ssizeE
	.align		8
        /*00e0*/ 	.dword	_ZN30_INTERNAL_0113f85d_4_k_cu_main4cuda3std6ranges3__45__cpo8distanceE
	.align		8
        /*00e8*/ 	.dword	_ZN30_INTERNAL_0113f85d_4_k_cu_main6thrust24THRUST_300001_SM_1000_NS8cuda_cub3parE
	.align		8
        /*00f0*/ 	.dword	_ZN30_INTERNAL_0113f85d_4_k_cu_main6thrust24THRUST_300001_SM_1000_NS8cuda_cub10par_nosyncE
	.align		8
        /*00f8*/ 	.dword	_ZN30_INTERNAL_0113f85d_4_k_cu_main6thrust24THRUST_300001_SM_1000_NS6system6detail10sequential3seqE
	.align		8
        /*0100*/ 	.dword	_ZN30_INTERNAL_0113f85d_4_k_cu_main6thrust24THRUST_300001_SM_1000_NS12placeholders2_1E
	.align		8
        /*0108*/ 	.dword	_ZN30_INTERNAL_0113f85d_4_k_cu_main6thrust24THRUST_300001_SM_1000_NS12placeholders2_2E
	.align		8
        /*0110*/ 	.dword	_ZN30_INTERNAL_0113f85d_4_k_cu_main6thrust24THRUST_300001_SM_1000_NS12placeholders2_3E
	.align		8
        /*0118*/ 	.dword	_ZN30_INTERNAL_0113f85d_4_k_cu_main6thrust24THRUST_300001_SM_1000_NS12placeholders2_4E
	.align		8
        /*0120*/ 	.dword	_ZN30_INTERNAL_0113f85d_4_k_cu_main6thrust24THRUST_300001_SM_1000_NS12placeholders2_5E
	.align		8
        /*0128*/ 	.dword	_ZN30_INTERNAL_0113f85d_4_k_cu_main6thrust24THRUST_300001_SM_1000_NS12placeholders2_6E
	.align		8
        /*0130*/ 	.dword	_ZN30_INTERNAL_0113f85d_4_k_cu_main6thrust24THRUST_300001_SM_1000_NS12placeholders2_7E
	.align		8
        /*0138*/ 	.dword	_ZN30_INTERNAL_0113f85d_4_k_cu_main6thrust24THRUST_300001_SM_1000_NS12placeholders2_8E
	.align		8
        /*0140*/ 	.dword	_ZN30_INTERNAL_0113f85d_4_k_cu_main6thrust24THRUST_300001_SM_1000_NS12placeholders2_9E
	.align		8
        /*0148*/ 	.dword	_ZN30_INTERNAL_0113f85d_4_k_cu_main6thrust24THRUST_300001_SM_1000_NS12placeholders3_10E
	.align		8
        /*0150*/ 	.dword	_ZN30_INTERNAL_0113f85d_4_k_cu_main6thrust24THRUST_300001_SM_1000_NS3seqE


//--------------------- .text._ZN3cub18CUB_300001_SM_10006detail8for_each13static_kernelINS2_12policy_hub_t12policy_500_tEmN6thrust24THRUST_300001_SM_1000_NS8cuda_cub20__uninitialized_fill7functorINS7_10device_ptrIiEEiEEEEvT0_T1_ --------------------------
	.section	.text._ZN3cub18CUB_300001_SM_10006detail8for_each13static_kernelINS2_12policy_hub_t12policy_500_tEmN6thrust24THRUST_300001_SM_1000_NS8cuda_cub20__uninitialized_fill7functorINS7_10device_ptrIiEEiEEEEvT0_T1_,"ax",@progbits
	.align	128
        .global         _ZN3cub18CUB_300001_SM_10006detail8for_each13static_kernelINS2_12policy_hub_t12policy_500_tEmN6thrust24THRUST_300001_SM_1000_NS8cuda_cub20__uninitialized_fill7functorINS7_10device_ptrIiEEiEEEEvT0_T1_
        .type           _ZN3cub18CUB_300001_SM_10006detail8for_each13static_kernelINS2_12policy_hub_t12policy_500_tEmN6thrust24THRUST_300001_SM_1000_NS8cuda_cub20__uninitialized_fill7functorINS7_10device_ptrIiEEiEEEEvT0_T1_,@function
        .size           _ZN3cub18CUB_300001_SM_10006detail8for_each13static_kernelINS2_12policy_hub_t12policy_500_tEmN6thrust24THRUST_300001_SM_1000_NS8cuda_cub20__uninitialized_fill7functorINS7_10device_ptrIiEEiEEEEvT0_T1_,(.L_x_3 - _ZN3cub18CUB_300001_SM_10006detail8for_each13static_kernelINS2_12policy_hub_t12policy_500_tEmN6thrust24THRUST_300001_SM_1000_NS8cuda_cub20__uninitialized_fill7functorINS7_10device_ptrIiEEiEEEEvT0_T1_)
        .other          _ZN3cub18CUB_300001_SM_10006detail8for_each13static_kernelINS2_12policy_hub_t12policy_500_tEmN6thrust24THRUST_300001_SM_1000_NS8cuda_cub20__uninitialized_fill7functorINS7_10device_ptrIiEEiEEEEvT0_T1_,@"STO_CUDA_ENTRY STV_DEFAULT"
_ZN3cub18CUB_300001_SM_10006detail8for_each13static_kernelINS2_12policy_hub_t12policy_500_tEmN6thrust24THRUST_300001_SM_1000_NS8cuda_cub20__uninitialized_fill7functorINS7_10device_ptrIiEEiEEEEvT0_T1_:
.text._ZN3cub18CUB_300001_SM_10006detail8for_each13static_kernelINS2_12policy_hub_t12policy_500_tEmN6thrust24THRUST_300001_SM_1000_NS8cuda_cub20__uninitialized_fill7functorINS7_10device_ptrIiEEiEEEEvT0_T1_:
[----:B------:R-:W-:Y:S08]  /*0000*/  LDC R1, c[0x0][0x37c] ;  /* 0x0000df00ff017b82 */ /* 0x000ff00000000800 */
[----:B------:R-:W0:Y:S01]  /*0010*/  S2UR UR4, SR_CTAID.X ;  /* 0x00000000000479c3 */ /* 0x000e220000002500 */
[----:B------:R-:W1:Y:S01]  /*0020*/  LDCU.64 UR6, c[0x0][0x380] ;  /* 0x00007000ff0677ac */ /* 0x000e620008000a00 */
[----:B------:R-:W2:Y:S01]  /*0030*/  LDCU.64 UR8, c[0x0][0x358] ;  /* 0x00006b00ff0877ac */ /* 0x000ea20008000a00 */
[----:B0-----:R-:W-:-:S04]  /*0040*/  UIMAD.WIDE.U32 UR4, UR4, 0x200, URZ ;  /* 0x00000200040478a5 */ /* 0x001fc8000f8e00ff */
[----:B-1----:R-:W-:-:S04]  /*0050*/  UIADD3 UR6, UP0, UPT, -UR4, UR6, URZ ;  /* 0x0000000604067290 */ /* 0x002fc8000ff1e1ff */
[----:B------:R-:W-:Y:S02]  /*0060*/  UIADD3.X UR7, UPT, UPT, ~UR5, UR7, URZ, UP0, !UPT ;  /* 0x0000000705077290 */ /* 0x000fe400087fe5ff */
[----:B------:R-:W-:-:S04]  /*0070*/  UISETP.GE.U32.AND UP0, UPT, UR6, 0x200, UPT ;  /* 0x000002000600788c */ /* 0x000fc8000bf06070 */
[----:B------:R-:W-:-:S09]  /*0080*/  UISETP.GE.U32.AND.EX UP0, UPT, UR7, URZ, UPT, UP0 ;  /* 0x000000ff0700728c */ /* 0x000fd2000bf06100 */
[----:B--2---:R-:W-:Y:S05]  /*0090*/  BRA.U !UP0, `(.L_x_0) ;  /* 0x0000000108287547 */ /* 0x004fea000b800000 */
[----:B------:R-:W0:Y:S01]  /*00a0*/  S2R R0, SR_TID.X ;  /* 0x0000000000007919 */ /* 0x000e220000002100 */
[----:B------:R-:W1:Y:S01]  /*00b0*/  LDCU.64 UR6, c[0x0][0x388] ;  /* 0x00007100ff0677ac */ /* 0x000e620008000a00 */
[----:B------:R-:W2:Y:S01]  /*00c0*/  LDC R5, c[0x0][0x390] ;  /* 0x0000e400ff057b82 */ /* 0x000ea20000000800 */
[----:B0-----:R-:W-:-:S05]  /*00d0*/  IADD3 R0, P0, PT, R0, UR4, RZ ;  /* 0x0000000400007c10 */ /* 0x001fca000ff1e0ff */
[----:B------:R-:W-:Y:S01]  /*00e0*/  IMAD.X R3, RZ, RZ, UR5, P0 ;  /* 0x00000005ff037e24 */ /* 0x000fe200080e06ff */
[----:B-1----:R-:W-:-:S04]  /*00f0*/  LEA R2, P0, R0, UR6, 0x2 ;  /* 0x0000000600027c11 */ /* 0x002fc8000f8010ff */
[----:B------:R-:W-:-:S05]  /*0100*/  LEA.HI.X R3, R0, UR7, R3, 0x2, P0 ;  /* 0x0000000700037c11 */ /* 0x000fca00080f1403 */
[----:B--2---:R-:W-:Y:S04]  /*0110*/  STG.E desc[UR8][R2.64], R5 ;  /* 0x0000000502007986 */ /* 0x004fe8000c101908 */
[----:B------:R-:W-:Y:S01]  /*0120*/  STG.E desc[UR8][R2.64+0x400], R5 ;  /* 0x0004000502007986 */ /* 0x000fe2000c101908 */
[----:B------:R-:W-:Y:S05]  /*0130*/  EXIT ;  /* 0x000000000000794d */ /* 0x000fea0003800000 */
.L_x_0:
[----:B------:R-:W0:Y:S01]  /*0140*/  S2R R0, SR_TID.X ;  /* 0x0000000000007919 */ /* 0x000e220000002100 */
[----:B------:R-:W-:Y:S01]  /*0150*/  IMAD.U32 R2, RZ, RZ, UR7 ;  /* 0x00000007ff027e24 */ /* 0x000fe2000f8e00ff */
[----:B------:R-:W1:Y:S01]  /*0160*/  LDCU.64 UR10, c[0x0][0x388] ;  /* 0x00007100ff0a77ac */ /* 0x000e620008000a00 */
[----:B------:R-:W-:Y:S01]  /*0170*/  IMAD.U32 R4, RZ, RZ, UR7 ;  /* 0x00000007ff047e24 */ /* 0x000fe2000f8e00ff */
[----:B0-----:R-:W-:-:S04]  /*0180*/  ISETP.LT.U32.AND P0, PT, R0, UR6, PT ;  /* 0x0000000600007c0c */ /* 0x001fc8000bf01070 */
[----:B------:R-:W-:Y:S01]  /*0190*/  ISETP.GT.U32.AND.EX P0, PT, R2, RZ, PT, P0 ;  /* 0x000000ff0200720c */ /* 0x000fe20003f04100 */
[C---:B------:R-:W-:Y:S01]  /*01a0*/  VIADD R2, R0.reuse, 0x100 ;  /* 0x0000010000027836 */ /* 0x040fe20000000000 */
[----:B------:R-:W-:-:S04]  /*01b0*/  IADD3 R0, P2, PT, R0, UR4, RZ ;  /* 0x0000000400007c10 */ /* 0x000fc8000ff5e0ff */
[----:B------:R-:W-:Y:S01]  /*01c0*/  ISETP.LT.U32.AND P1, PT, R2, UR6, PT ;  /* 0x0000000602007c0c */ /* 0x000fe2000bf21070 */
[----:B------:R-:W-:Y:S01]  /*01d0*/  IMAD.X R3, RZ, RZ, UR5, P2 ;  /* 0x00000005ff037e24 */ /* 0x000fe200090e06ff */
[----:B-1----:R-:W-:Y:S02]  /*01e0*/  LEA R2, P2, R0, UR10, 0x2 ;  /* 0x0000000a00027c11 */ /* 0x002fe4000f8410ff */
[----:B------:R-:W-:Y:S02]  /*01f0*/  ISETP.GT.U32.AND.EX P1, PT, R4, RZ, PT, P1 ;  /* 0x000000ff0400720c */ /* 0x000fe40003f24110 */
[----:B------:R-:W-:Y:S01]  /*0200*/  LEA.HI.X R3, R0, UR11, R3, 0x2, P2 ;  /* 0x0000000b00037c11 */ /* 0x000fe200090f1403 */
[----:B------:R-:W0:Y:S04]  /*0210*/  @P0 LDC R5, c[0x0][0x390] ;  /* 0x0000e400ff050b82 */ /* 0x000e280000000800 */
[----:B0-----:R0:W-:Y:S06]  /*0220*/  @P0 STG.E desc[UR8][R2.64], R5 ;  /* 0x0000000502000986 */ /* 0x0011ec000c101908 */
[----:B------:R-:W-:Y:S05]  /*0230*/  @!P1 EXIT ;  /* 0x000000000000994d */ /* 0x000fea0003800000 */
[----:B0-----:R-:W0:Y:S02]  /*0240*/  LDC R5, c[0x0][0x390] ;  /* 0x0000e400ff057b82 */ /* 0x001e240000000800 */
[----:B0-----:R-:W-:Y:S01]  /*0250*/  STG.E desc[UR8][R2.64+0x400], R5 ;  /* 0x0004000502007986 */ /* 0x001fe2000c101908 */
[----:B------:R-:W-:Y:S05]  /*0260*/  EXIT ;  /* 0x000000000000794d */ /* 0x000fea0003800000 */
.L_x_1:
[----:B------:R-:W-:-:S00]  /*0270*/  BRA `(.L_x_1) ;  /* 0xfffffffc00fc7947 */ /* 0x000fc0000383ffff */
[----:B------:R-:W-:-:S00]  /*0280*/  NOP ;  /* 0x0000000000007918 */ /* 0x000fc00000000000 */
[----:B------:R-:W-:-:S00]  /*0290*/  NOP ;  /* 0x0000000000007918 */ /* 0x000fc00000000000 */
[----:B------:R-:W-:-:S00]  /*02a0*/  NOP ;  /* 0x0000000000007918 */ /* 0x000fc00000000000 */
[----:B------:R-:W-:-:S00]  /*02b0*/  NOP ;  /* 0x0000000000007918 */ /* 0x000fc00000000000 */
[----:B------:R-:W-:-:S00]  /*02c0*/  NOP ;  /* 0x0000000000007918 */ /* 0x000fc00000000000 */
[----:B------:R-:W-:-:S00]  /*02d0*/  NOP ;  /* 0x0000000000007918 */ /* 0x000fc00000000000 */
[----:B------:R-:W-:-:S00]  /*02e0*/  NOP ;  /* 0x0000000000007918 */ /* 0x000fc00000000000 */
[----:B------:R-:W-:-:S00]  /*02f0*/  NOP ;  /* 0x0000000000007918 */ /* 0x000fc00000000000 */
.L_x_3:


//--------------------- .text._ZN3cub18CUB_300001_SM_10006detail11EmptyKernelIvEEvv --------------------------
	.section	.text._ZN3cub18CUB_300001_SM_10006detail11EmptyKernelIvEEvv,"ax",@progbits
	.align	128
        .global         _ZN3cub18CUB_300001_SM_10006detail11EmptyKernelIvEEvv
        .type           _ZN3cub18CUB_300001_SM_10006detail11EmptyKernelIvEEvv,@function
        .size           _ZN3cub18CUB_300001_SM_10006detail11EmptyKernelIvEEvv,(.L_x_4 - _ZN3cub18CUB_300001_SM_10006detail11EmptyKernelIvEEvv)
        .other          _ZN3cub18CUB_300001_SM_10006detail11EmptyKernelIvEEvv,@"STO_CUDA_ENTRY STV_DEFAULT"
_ZN3cub18CUB_300001_SM_10006detail11EmptyKernelIvEEvv:
.text._ZN3cub18CUB_300001_SM_10006detail11EmptyKernelIvEEvv:
[----:B------:R-:W-:Y:S01]  /*0000*/  LDC R1, c[0x0][0x37c] ;  /* 0x0000df00ff017b82 */ /* 0x000fe20000000800 */
[----:B------:R-:W-:Y:S05]  /*0010*/  EXIT ;  /* 0x000000000000794d */ /* 0x000fea0003800000 */
.L_x_2:
        /* <DEDUP_REMOVED lines=14> */
.L_x_4:


//--------------------- .nv.shared.reserved.0     --------------------------
	.section	.nv.shared.reserved.0,"aw",@nobits
	.weak		__nv_reservedSMEM_offset_0_alias
	.size		__nv_reservedSMEM_offset_0_alias, 0, 64
	.other		__nv_reservedSMEM_offset_0_alias,@"STO_CUDA_RESERVED_SHARED STV_DEFAULT"
__nv_reservedSMEM_offset_0_alias:
	.zero		0
	.zero		64


//--------------------- .nv.global                --------------------------
	.section	.nv.global,"aw",@nobits
.nv.global:
	.type		_ZN30_INTERNAL_0113f85d_4_k_cu_main6thrust24THRUST_300001_SM_1000_NS3seqE,@object
	.size		_ZN30_INTERNAL_0113f85d_4_k_cu_main6thrust24THRUST_300001_SM_1000_NS3seqE,(_ZN30_INTERNAL_0113f85d_4_k_cu_main4cuda3std3__48in_placeE - _ZN30_INTERNAL_0113f85d_4_k_cu_main6thrust24THRUST_300001_SM_1000_NS3seqE)
_ZN30_INTERNAL_0113f85d_4_k_cu_main6thrust24THRUST_300001_SM_1000_NS3seqE:
	.zero		1
	.type		_ZN30_INTERNAL_0113f85d_4_k_cu_main4cuda3std3__48in_placeE,@object
	.size		_ZN30_INTERNAL_0113f85d_4_k_cu_main4cuda3std3__48in_placeE,(_ZN30_INTERNAL_0113f85d_4_k_cu_main4cuda3std6ranges3__45__cpo4sizeE - _ZN30_INTERNAL_0113f85d_4_k_cu_main4cuda3std3__48in_placeE)
_ZN30_INTERNAL_0113f85d_4_k_cu_main4cuda3std3__48in_placeE:
	.zero		1
	.type		_ZN30_INTERNAL_0113f85d_4_k_cu_main4cuda3std6ranges3__45__cpo4sizeE,@object
	.size		_ZN30_INTERNAL_0113f85d_4_k_cu_main4cuda3std6ranges3__45__cpo4sizeE,(_ZN30_INTERNAL_0113f85d_4_k_cu_main6thrust24THRUST_300001_SM_1000_NS12placeholders2_3E - _ZN30_INTERNAL_0113f85d_4_k_cu_main4cuda3std6ranges3__45__cpo4sizeE)
_ZN30_INTERNAL_0113f85d_4_k_cu_main4cuda3std6ranges3__45__cpo4sizeE:
	.zero		1
	.type		_ZN30_INTERNAL_0113f85d_4_k_cu_main6thrust24THRUST_300001_SM_1000_NS12placeholders2_3E,@object
	.size		_ZN30_INTERNAL_0113f85d_4_k_cu_main6thrust24THRUST_300001_SM_1000_NS12placeholders2_3E,(_ZN30_INTERNAL_0113f85d_4_k_cu_main4cuda3std3__45__cpo6cbeginE - _ZN30_INTERNAL_0113f85d_4_k_cu_main6thrust24THRUST_300001_SM_1000_NS12placeholders2_3E)
_ZN30_INTERNAL_0113f85d_4_k_cu_main6thrust24THRUST_300001_SM_1000_NS12placeholders2_3E:
	.zero		1
	.type		_ZN30_INTERNAL_0113f85d_4_k_cu_main4cuda3std3__45__cpo6cbeginE,@object
	.size		_ZN30_INTERNAL_0113f85d_4_k_cu_main4cuda3std3__45__cpo6cbeginE,(_ZN30_INTERNAL_0113f85d_4_k_cu_main4cuda3std6ranges3__45__cpo6cbeginE - _ZN30_INTERNAL_0113f85d_4_k_cu_main4cuda3std3__45__cpo6cbeginE)
_ZN30_INTERNAL_0113f85d_4_k_cu_main4cuda3std3__45__cpo6cbeginE:
	.zero		1
	.type		_ZN30_INTERNAL_0113f85d_4_k_cu_main4cuda3std6ranges3__45__cpo6cbeginE,@object
	.size		_ZN30_INTERNAL_0113f85d_4_k_cu_main4cuda3std6ranges3__45__cpo6cbeginE,(_ZN30_INTERNAL_0113f85d_4_k_cu_main6thrust24THRUST_300001_SM_1000_NS12placeholders2_7E - _ZN30_INTERNAL_0113f85d_4_k_cu_main4cuda3std6ranges3__45__cpo6cbeginE)
_ZN30_INTERNAL_0113f85d_4_k_cu_main4cuda3std6ranges3__45__cpo6cbeginE:
	.zero		1
	.type		_ZN30_INTERNAL_0113f85d_4_k_cu_main6thrust24THRUST_300001_SM_1000_NS12placeholders2_7E,@object
	.size		_ZN30_INTERNAL_0113f85d_4_k_cu_main6thrust24THRUST_300001_SM_1000_NS12placeholders2_7E,(_ZN30_INTERNAL_0113f85d_4_k_cu_main4cuda3std3__45__cpo7crbeginE - _ZN30_INTERNAL_0113f85d_4_k_cu_main6thrust24THRUST_300001_SM_1000_NS12placeholders2_7E)
_ZN30_INTERNAL_0113f85d_4_k_cu_main6thrust24THRUST_300001_SM_1000_NS12placeholders2_7E:
	.zero		1
	.type		_ZN30_INTERNAL_0113f85d_4_k_cu_main4cuda3std3__45__cpo7crbeginE,@object
	.size		_ZN30_INTERNAL_0113f85d_4_k_cu_main4cuda3std3__45__cpo7crbeginE,(_ZN30_INTERNAL_0113f85d_4_k_cu_main4cuda3std6ranges3__45__cpo4nextE - _ZN30_INTERNAL_0113f85d_4_k_cu_main4cuda3std3__45__cpo7crbeginE)
_ZN30_INTERNAL_0113f85d_4_k_cu_main4cuda3std3__45__cpo7crbeginE:
	.zero		1
	.type		_ZN30_INTERNAL_0113f85d_4_k_cu_main4cuda3std6ranges3__45__cpo4nextE,@object
	.size		_ZN30_INTERNAL_0113f85d_4_k_cu_main4cuda3std6ranges3__45__cpo4nextE,(_ZN30_INTERNAL_0113f85d_4_k_cu_main4cuda3std6ranges3__45__cpo4swapE - _ZN30_INTERNAL_0113f85d_4_k_cu_main4cuda3std6ranges3__45__cpo4nextE)
_ZN30_INTERNAL_0113f85d_4_k_cu_main4cuda3std6ranges3__45__cpo4nextE:
	.zero		1
	.type		_ZN30_INTERNAL_0113f85d_4_k_cu_main4cuda3std6ranges3__45__cpo4swapE,@object
	.size		_ZN30_INTERNAL_0113f85d_4_k_cu_main4cuda3std6ranges3__45__cpo4swapE,(_ZN30_INTERNAL_0113f85d_4_k_cu_main6thrust24THRUST_300001_SM_1000_NS8cuda_cub10par_nosyncE - _ZN30_INTERNAL_0113f85d_4_k_cu_main4cuda3std6ranges3__45__cpo4swapE)
_ZN30_INTERNAL_0113f85d_4_k_cu_main4cuda3std6ranges3__45__cpo4swapE:
	.zero		1
	.type		_ZN30_INTERNAL_0113f85d_4_k_cu_main6thrust24THRUST_300001_SM_1000_NS8cuda_cub10par_nosyncE,@object
	.size		_ZN30_INTERNAL_0113f85d_4_k_cu_main6thrust24THRUST_300001_SM_1000_NS8cuda_cub10par_nosyncE,(_ZN30_INTERNAL_0113f85d_4_k_cu_main6thrust24THRUST_300001_SM_1000_NS12placeholders2_9E - _ZN30_INTERNAL_0113f85d_4_k_cu_main6thrust24THRUST_300001_SM_1000_NS8cuda_cub10par_nosyncE)
_ZN30_INTERNAL_0113f85d_4_k_cu_main6thrust24THRUST_300001_SM_1000_NS8cuda_cub10par_nosyncE:
	.zero		1
	.type		_ZN30_INTERNAL_0113f85d_4_k_cu_main6thrust24THRUST_300001_SM_1000_NS12placeholders2_9E,@object
	.size		_ZN30_INTERNAL_0113f85d_4_k_cu_main6thrust24THRUST_300001_SM_1000_NS12placeholders2_9E,(_ZN30_INTERNAL_0113f85d_4_k_cu_main4cuda3std3__432_GLOBAL__N__0113f85d_4_k_cu_main6ignoreE - _ZN30_INTERNAL_0113f85d_4_k_cu_main6thrust24THRUST_300001_SM_1000_NS12placeholders2_9E)
_ZN30_INTERNAL_0113f85d_4_k_cu_main6thrust24THRUST_300001_SM_1000_NS12placeholders2_9E:
	.zero		1
	.type		_ZN30_INTERNAL_0113f85d_4_k_cu_main4cuda3std3__432_GLOBAL__N__0113f85d_4_k_cu_main6ignoreE,@object
	.size		_ZN30_INTERNAL_0113f85d_4_k_cu_main4cuda3std3__432_GLOBAL__N__0113f85d_4_k_cu_main6ignoreE,(_ZN30_INTERNAL_0113f85d_4_k_cu_main4cuda3std6ranges3__45__cpo4dataE - _ZN30_INTERNAL_0113f85d_4_k_cu_main4cuda3std3__432_GLOBAL__N__0113f85d_4_k_cu_main6ignoreE)
_ZN30_INTERNAL_0113f85d_4_k_cu_main4cuda3std3__432_GLOBAL__N__0113f85d_4_k_cu_main6ignoreE:
	.zero		1
	.type		_ZN30_INTERNAL_0113f85d_4_k_cu_main4cuda3std6ranges3__45__cpo4dataE,@object
	.size		_ZN30_INTERNAL_0113f85d_4_k_cu_main4cuda3std6ranges3__45__cpo4dataE,(_ZN30_INTERNAL_0113f85d_4_k_cu_main6thrust24THRUST_300001_SM_1000_NS12placeholders2_1E - _ZN30_INTERNAL_0113f85d_4_k_cu_main4cuda3std6ranges3__45__cpo4dataE)
_ZN30_INTERNAL_0113f85d_4_k_cu_main4cuda3std6ranges3__45__cpo4dataE:
	.zero		1
	.type		_ZN30_INTERNAL_0113f85d_4_k_cu_main6thrust24THRUST_300001_SM_1000_NS12placeholders2_1E,@object
	.size		_ZN30_INTERNAL_0113f85d_4_k_cu_main6thrust24THRUST_300001_SM_1000_NS12placeholders2_1E,(_ZN30_INTERNAL_0113f85d_4_k_cu_main4cuda3std3__45__cpo5beginE - _ZN30_INTERNAL_0113f85d_4_k_cu_main6thrust24THRUST_300001_SM_1000_NS12placeholders2_1E)
_ZN30_INTERNAL_0113f85d_4_k_cu_main6thrust24THRUST_300001_SM_1000_NS12placeholders2_1E:
	.zero		1
	.type		_ZN30_INTERNAL_0113f85d_4_k_cu_main4cuda3std3__45__cpo5beginE,@object
	.size		_ZN30_INTERNAL_0113f85d_4_k_cu_main4cuda3std3__45__cpo5beginE,(_ZN30_INTERNAL_0113f85d_4_k_cu_main4cuda3std6ranges3__45__cpo5beginE - _ZN30_INTERNAL_0113f85d_4_k_cu_main4cuda3std3__45__cpo5beginE)
_ZN30_INTERNAL_0113f85d_4_k_cu_main4cuda3std3__45__cpo5beginE:
	.zero		1
	.type		_ZN30_INTERNAL_0113f85d_4_k_cu_main4cuda3std6ranges3__45__cpo5beginE,@object
	.size		_ZN30_INTERNAL_0113f85d_4_k_cu_main4cuda3std6ranges3__45__cpo5beginE,(_ZN30_INTERNAL_0113f85d_4_k_cu_main6thrust24THRUST_300001_SM_1000_NS12placeholders2_5E - _ZN30_INTERNAL_0113f85d_4_k_cu_main4cuda3std6ranges3__45__cpo5beginE)
_ZN30_INTERNAL_0113f85d_4_k_cu_main4cuda3std6ranges3__45__cpo5beginE:
	.zero		1
	.type		_ZN30_INTERNAL_0113f85d_4_k_cu_main6thrust24THRUST_300001_SM_1000_NS12placeholders2_5E,@object
	.size		_ZN30_INTERNAL_0113f85d_4_k_cu_main6thrust24THRUST_300001_SM_1000_NS12placeholders2_5E,(_ZN30_INTERNAL_0113f85d_4_k_cu_main4cuda3std3__45__cpo6rbeginE - _ZN30_INTERNAL_0113f85d_4_k_cu_main6thrust24THRUST_300001_SM_1000_NS12placeholders2_5E)
_ZN30_INTERNAL_0113f85d_4_k_cu_main6thrust24THRUST_300001_SM_1000_NS12placeholders2_5E:
	.zero		1
	.type		_ZN30_INTERNAL_0113f85d_4_k_cu_main4cuda3std3__45__cpo6rbeginE,@object
	.size		_ZN30_INTERNAL_0113f85d_4_k_cu_main4cuda3std3__45__cpo6rbeginE,(_ZN30_INTERNAL_0113f85d_4_k_cu_main4cuda3std6ranges3__45__cpo7advanceE - _ZN30_INTERNAL_0113f85d_4_k_cu_main4cuda3std3__45__cpo6rbeginE)
_ZN30_INTERNAL_0113f85d_4_k_cu_main4cuda3std3__45__cpo6rbeginE:
	.zero		1
	.type		_ZN30_INTERNAL_0113f85d_4_k_cu_main4cuda3std6ranges3__45__cpo7advanceE,@object
	.size		_ZN30_INTERNAL_0113f85d_4_k_cu_main4cuda3std6ranges3__45__cpo7advanceE,(_ZN30_INTERNAL_0113f85d_4_k_cu_main4cuda3std3__47nulloptE - _ZN30_INTERNAL_0113f85d_4_k_cu_main4cuda3std6ranges3__45__cpo7advanceE)
_ZN30_INTERNAL_0113f85d_4_k_cu_main4cuda3std6ranges3__45__cpo7advanceE:
	.zero		1
	.type		_ZN30_INTERNAL_0113f85d_4_k_cu_main4cuda3std3__47nulloptE,@object
	.size		_ZN30_INTERNAL_0113f85d_4_k_cu_main4cuda3std3__47nulloptE,(_ZN30_INTERNAL_0113f85d_4_k_cu_main4cuda3std6ranges3__45__cpo8distanceE - _ZN30_INTERNAL_0113f85d_4_k_cu_main4cuda3std3__47nulloptE)
_ZN30_INTERNAL_0113f85d_4_k_cu_main4cuda3std3__47nulloptE:
	.zero		1
	.type		_ZN30_INTERNAL_0113f85d_4_k_cu_main4cuda3std6ranges3__45__cpo8distanceE,@object
	.size		_ZN30_INTERNAL_0113f85d_4_k_cu_main4cuda3std6ranges3__45__cpo8distanceE,(_ZN30_INTERNAL_0113f85d_4_k_cu_main6thrust24THRUST_300001_SM_1000_NS12placeholders3_10E - _ZN30_INTERNAL_0113f85d_4_k_cu_main4cuda3std6ranges3__45__cpo8distanceE)
_ZN30_INTERNAL_0113f85d_4_k_cu_main4cuda3std6ranges3__45__cpo8distanceE:
	.zero		1
	.type		_ZN30_INTERNAL_0113f85d_4_k_cu_main6thrust24THRUST_300001_SM_1000_NS12placeholders3_10E,@object
	.size		_ZN30_INTERNAL_0113f85d_4_k_cu_main6thrust24THRUST_300001_SM_1000_NS12placeholders3_10E,(_ZN30_INTERNAL_0113f85d_4_k_cu_main4cuda3std3__419piecewise_constructE - _ZN30_INTERNAL_0113f85d_4_k_cu_main6thrust24THRUST_300001_SM_1000_NS12placeholders3_10E)
_ZN30_INTERNAL_0113f85d_4_k_cu_main6thrust24THRUST_300001_SM_1000_NS12placeholders3_10E:
	.zero		1
	.type		_ZN30_INTERNAL_0113f85d_4_k_cu_main4cuda3std3__419piecewise_constructE,@object
	.size		_ZN30_INTERNAL_0113f85d_4_k_cu_main4cuda3std3__419piecewise_constructE,(_ZN30_INTERNAL_0113f85d_4_k_cu_main4cuda3std6ranges3__45__cpo5cdataE - _ZN30_INTERNAL_0113f85d_4_k_cu_main4cuda3std3__419piecewise_constructE)
_ZN30_INTERNAL_0113f85d_4_k_cu_main4cuda3std3__419piecewise_constructE:
	.zero		1
	.type		_ZN30_INTERNAL_0113f85d_4_k_cu_main4cuda3std6ranges3__45__cpo5cdataE,@object
	.size		_ZN30_INTERNAL_0113f85d_4_k_cu_main4cuda3std6ranges3__45__cpo5cdataE,(_ZN30_INTERNAL_0113f85d_4_k_cu_main6thrust24THRUST_300001_SM_1000_NS12placeholders2_2E - _ZN30_INTERNAL_0113f85d_4_k_cu_main4cuda3std6ranges3__45__cpo5cdataE)
_ZN30_INTERNAL_0113f85d_4_k_cu_main4cuda3std6ranges3__45__cpo5cdataE:
	.zero		1
	.type		_ZN30_INTERNAL_0113f85d_4_k_cu_main6thrust24THRUST_300001_SM_1000_NS12placeholders2_2E,@object
	.size		_ZN30_INTERNAL_0113f85d_4_k_cu_main6thrust24THRUST_300001_SM_1000_NS12placeholders2_2E,(_ZN30_INTERNAL_0113f85d_4_k_cu_main4cuda3std3__45__cpo3endE - _ZN30_INTERNAL_0113f85d_4_k_cu_main6thrust24THRUST_300001_SM_1000_NS12placeholders2_2E)
_ZN30_INTERNAL_0113f85d_4_k_cu_main6thrust24THRUST_300001_SM_1000_NS12placeholders2_2E:
	.zero		1
	.type		_ZN30_INTERNAL_0113f85d_4_k_cu_main4cuda3std3__45__cpo3endE,@object
	.size		_ZN30_INTERNAL_0113f85d_4_k_cu_main4cuda3std3__45__cpo3endE,(_ZN30_INTERNAL_0113f85d_4_k_cu_main4cuda3std6ranges3__45__cpo3endE - _ZN30_INTERNAL_0113f85d_4_k_cu_main4cuda3std3__45__cpo3endE)
_ZN30_INTERNAL_0113f85d_4_k_cu_main4cuda3std3__45__cpo3endE:
	.zero		1
	.type		_ZN30_INTERNAL_0113f85d_4_k_cu_main4cuda3std6ranges3__45__cpo3endE,@object
	.size		_ZN30_INTERNAL_0113f85d_4_k_cu_main4cuda3std6ranges3__45__cpo3endE,(_ZN30_INTERNAL_0113f85d_4_k_cu_main6thrust24THRUST_300001_SM_1000_NS12placeholders2_6E - _ZN30_INTERNAL_0113f85d_4_k_cu_main4cuda3std6ranges3__45__cpo3endE)
_ZN30_INTERNAL_0113f85d_4_k_cu_main4cuda3std6ranges3__45__cpo3endE:
	.zero		1
	.type		_ZN30_INTERNAL_0113f85d_4_k_cu_main6thrust24THRUST_300001_SM_1000_NS12placeholders2_6E,@object
	.size		_ZN30_INTERNAL_0113f85d_4_k_cu_main6thrust24THRUST_300001_SM_1000_NS12placeholders2_6E,(_ZN30_INTERNAL_0113f85d_4_k_cu_main4cuda3std3__45__cpo4rendE - _ZN30_INTERNAL_0113f85d_4_k_cu_main6thrust24THRUST_300001_SM_1000_NS12placeholders2_6E)
_ZN30_INTERNAL_0113f85d_4_k_cu_main6thrust24THRUST_300001_SM_1000_NS12placeholders2_6E:
	.zero		1
	.type		_ZN30_INTERNAL_0113f85d_4_k_cu_main4cuda3std3__45__cpo4rendE,@object
	.size		_ZN30_INTERNAL_0113f85d_4_k_cu_main4cuda3std3__45__cpo4rendE,(_ZN30_INTERNAL_0113f85d_4_k_cu_main4cuda3std6ranges3__45__cpo9iter_swapE - _ZN30_INTERNAL_0113f85d_4_k_cu_main4cuda3std3__45__cpo4rendE)
_ZN30_INTERNAL_0113f85d_4_k_cu_main4cuda3std3__45__cpo4rendE:
	.zero		1
	.type		_ZN30_INTERNAL_0113f85d_4_k_cu_main4cuda3std6ranges3__45__cpo9iter_swapE,@object
	.size		_ZN30_INTERNAL_0113f85d_4_k_cu_main4cuda3std6ranges3__45__cpo9iter_swapE,(_ZN30_INTERNAL_0113f85d_4_k_cu_main4cuda3std3__48unexpectE - _ZN30_INTERNAL_0113f85d_4_k_cu_main4cuda3std6ranges3__45__cpo9iter_swapE)
_ZN30_INTERNAL_0113f85d_4_k_cu_main4cuda3std6ranges3__45__cpo9iter_swapE:
	.zero		1
	.type		_ZN30_INTERNAL_0113f85d_4_k_cu_main4cuda3std3__48unexpectE,@object
	.size		_ZN30_INTERNAL_0113f85d_4_k_cu_main4cuda3std3__48unexpectE,(_ZN30_INTERNAL_0113f85d_4_k_cu_main6thrust24THRUST_300001_SM_1000_NS8cuda_cub3parE - _ZN30_INTERNAL_0113f85d_4_k_cu_main4cuda3std3__48unexpectE)
_ZN30_INTERNAL_0113f85d_4_k_cu_main4cuda3std3__48unexpectE:
	.zero		1
	.type		_ZN30_INTERNAL_0113f85d_4_k_cu_main6thrust24THRUST_300001_SM_1000_NS8cuda_cub3parE,@object
	.size		_ZN30_INTERNAL_0113f85d_4_k_cu_main6thrust24THRUST_300001_SM_1000_NS8cuda_cub3parE,(_ZN30_INTERNAL_0113f85d_4_k_cu_main6thrust24THRUST_300001_SM_1000_NS12placeholders2_4E - _ZN30_INTERNAL_0113f85d_4_k_cu_main6thrust24THRUST_300001_SM_1000_NS8cuda_cub3parE)
_ZN30_INTERNAL_0113f85d_4_k_cu_main6thrust24THRUST_300001_SM_1000_NS8cuda_cub3parE:
	.zero		1
	.type		_ZN30_INTERNAL_0113f85d_4_k_cu_main6thrust24THRUST_300001_SM_1000_NS12placeholders2_4E,@object
	.size		_ZN30_INTERNAL_0113f85d_4_k_cu_main6thrust24THRUST_300001_SM_1000_NS12placeholders2_4E,(_ZN30_INTERNAL_0113f85d_4_k_cu_main4cuda3std3__45__cpo4cendE - _ZN30_INTERNAL_0113f85d_4_k_cu_main6thrust24THRUST_300001_SM_1000_NS12placeholders2_4E)
_ZN30_INTERNAL_0113f85d_4_k_cu_main6thrust24THRUST_300001_SM_1000_NS12placeholders2_4E:
	.zero		1
	.type		_ZN30_INTERNAL_0113f85d_4_k_cu_main4cuda3std3__45__cpo4cendE,@object
	.size		_ZN30_INTERNAL_0113f85d_4_k_cu_main4cuda3std3__45__cpo4cendE,(_ZN30_INTERNAL_0113f85d_4_k_cu_main4cuda3std6ranges3__45__cpo4cendE - _ZN30_INTERNAL_0113f85d_4_k_cu_main4cuda3std3__45__cpo4cendE)
_ZN30_INTERNAL_0113f85d_4_k_cu_main4cuda3std3__45__cpo4cendE:
	.zero		1
	.type		_ZN30_INTERNAL_0113f85d_4_k_cu_main4cuda3std6ranges3__45__cpo4cendE,@object
	.size		_ZN30_INTERNAL_0113f85d_4_k_cu_main4cuda3std6ranges3__45__cpo4cendE,(_ZN30_INTERNAL_0113f85d_4_k_cu_main4cuda3std3__420unreachable_sentinelE - _ZN30_INTERNAL_0113f85d_4_k_cu_main4cuda3std6ranges3__45__cpo4cendE)
_ZN30_INTERNAL_0113f85d_4_k_cu_main4cuda3std6ranges3__45__cpo4cendE:
	.zero		1
	.type		_ZN30_INTERNAL_0113f85d_4_k_cu_main4cuda3std3__420unreachable_sentinelE,@object
	.size		_ZN30_INTERNAL_0113f85d_4_k_cu_main4cuda3std3__420unreachable_sentinelE,(_ZN30_INTERNAL_0113f85d_4_k_cu_main4cuda3std6ranges3__45__cpo5ssizeE - _ZN30_INTERNAL_0113f85d_4_k_cu_main4cuda3std3__420unreachable_sentinelE)
_ZN30_INTERNAL_0113f85d_4_k_cu_main4cuda3std3__420unreachable_sentinelE:
	.zero		1
	.type		_ZN30_INTERNAL_0113f85d_4_k_cu_main4cuda3std6ranges3__45__cpo5ssizeE,@object
	.size		_ZN30_INTERNAL_0113f85d_4_k_cu_main4cuda3std6ranges3__45__cpo5ssizeE,(_ZN30_INTERNAL_0113f85d_4_k_cu_main6thrust24THRUST_300001_SM_1000_NS12placeholders2_8E - _ZN30_INTERNAL_0113f85d_4_k_cu_main4cuda3std6ranges3__45__cpo5ssizeE)
_ZN30_INTERNAL_0113f85d_4_k_cu_main4cuda3std6ranges3__45__cpo5ssizeE:
	.zero		1
	.type		_ZN30_INTERNAL_0113f85d_4_k_cu_main6thrust24THRUST_300001_SM_1000_NS12placeholders2_8E,@object
	.size		_ZN30_INTERNAL_0113f85d_4_k_cu_main6thrust24THRUST_300001_SM_1000_NS12placeholders2_8E,(_ZN30_INTERNAL_0113f85d_4_k_cu_main4cuda3std3__45__cpo5crendE - _ZN30_INTERNAL_0113f85d_4_k_cu_main6thrust24THRUST_300001_SM_1000_NS12placeholders2_8E)
_ZN30_INTERNAL_0113f85d_4_k_cu_main6thrust24THRUST_300001_SM_1000_NS12placeholders2_8E:
	.zero		1
	.type		_ZN30_INTERNAL_0113f85d_4_k_cu_main4cuda3std3__45__cpo5crendE,@object
	.size		_ZN30_INTERNAL_0113f85d_4_k_cu_main4cuda3std3__45__cpo5crendE,(_ZN30_INTERNAL_0113f85d_4_k_cu_main4cuda3std6ranges3__45__cpo4prevE - _ZN30_INTERNAL_0113f85d_4_k_cu_main4cuda3std3__45__cpo5crendE)
_ZN30_INTERNAL_0113f85d_4_k_cu_main4cuda3std3__45__cpo5crendE:
	.zero		1
	.type		_ZN30_INTERNAL_0113f85d_4_k_cu_main4cuda3std6ranges3__45__cpo4prevE,@object
	.size		_ZN30_INTERNAL_0113f85d_4_k_cu_main4cuda3std6ranges3__45__cpo4prevE,(_ZN30_INTERNAL_0113f85d_4_k_cu_main4cuda3std6ranges3__45__cpo9iter_moveE - _ZN30_INTERNAL_0113f85d_4_k_cu_main4cuda3std6ranges3__45__cpo4prevE)
_ZN30_INTERNAL_0113f85d_4_k_cu_main4cuda3std6ranges3__45__cpo4prevE:
	.zero		1
	.type		_ZN30_INTERNAL_0113f85d_4_k_cu_main4cuda3std6ranges3__45__cpo9iter_moveE,@object
	.size		_ZN30_INTERNAL_0113f85d_4_k_cu_main4cuda3std6ranges3__45__cpo9iter_moveE,(_ZN30_INTERNAL_0113f85d_4_k_cu_main6thrust24THRUST_300001_SM_1000_NS6system6detail10sequential3seqE - _ZN30_INTERNAL_0113f85d_4_k_cu_main4cuda3std6ranges3__45__cpo9iter_moveE)
_ZN30_INTERNAL_0113f85d_4_k_cu_main4cuda3std6ranges3__45__cpo9iter_moveE:
	.zero		1
	.type		_ZN30_INTERNAL_0113f85d_4_k_cu_main6thrust24THRUST_300001_SM_1000_NS6system6detail10sequential3seqE,@object
	.size		_ZN30_INTERNAL_0113f85d_4_k_cu_main6thrust24THRUST_300001_SM_1000_NS6system6detail10sequential3seqE,(.L_31 - _ZN30_INTERNAL_0113f85d_4_k_cu_main6thrust24THRUST_300001_SM_1000_NS6system6detail10sequential3seqE)
_ZN30_INTERNAL_0113f85d_4_k_cu_main6thrust24THRUST_300001_SM_1000_NS6system6detail10sequential3seqE:
	.zero		1
.L_31:


//--------------------- .nv.constant0._ZN3cub18CUB_300001_SM_10006detail8for_each13static_kernelINS2_12policy_hub_t12policy_500_tEmN6thrust24THRUST_300001_SM_1000_NS8cuda_cub20__uninitialized_fill7functorINS7_10device_ptrIiEEiEEEEvT0_T1_ --------------------------
	.section	.nv.constant0._ZN3cub18CUB_300001_SM_10006detail8for_each13static_kernelINS2_12policy_hub_t12policy_500_tEmN6thrust24THRUST_300001_SM_1000_NS8cuda_cub20__uninitialized_fill7functorINS7_10device_ptrIiEEiEEEEvT0_T1_,"a",@progbits
	.sectionflags	@""
	.align	4
.nv.constant0._ZN3cub18CUB_300001_SM_10006detail8for_each13static_kernelINS2_12policy_hub_t12policy_500_tEmN6thrust24THRUST_300001_SM_1000_NS8cuda_cub20__uninitialized_fill7functorINS7_10device_ptrIiEEiEEEEvT0_T1_:
	.zero		920


//--------------------- .nv.constant0._ZN3cub18CUB_300001_SM_10006detail11EmptyKernelIvEEvv --------------------------
	.section	.nv.constant0._ZN3cub18CUB_300001_SM_10006detail11EmptyKernelIvEEvv,"a",@progbits
	.sectionflags	@""
	.align	4
.nv.constant0._ZN3cub18CUB_300001_SM_10006detail11EmptyKernelIvEEvv:
	.zero		896


//--------------------- SYMBOLS --------------------------

	.type		.nv.reservedSmem.offset0,@object
	.size		.nv.reservedSmem.offset0,0x4
